//
// Generated by NVIDIA NVVM Compiler
//
// Compiler Build ID: CL-36424714
// Cuda compilation tools, release 13.0, V13.0.88
// Based on NVVM 20.0.0
//

.version 9.0
.target sm_100
.address_size 64

	// .globl	_Z11sgemm_naiveiiifPKfS0_fPf

.visible .entry _Z11sgemm_naiveiiifPKfS0_fPf(
	.param .u32 _Z11sgemm_naiveiiifPKfS0_fPf_param_0,
	.param .u32 _Z11sgemm_naiveiiifPKfS0_fPf_param_1,
	.param .u32 _Z11sgemm_naiveiiifPKfS0_fPf_param_2,
	.param .f32 _Z11sgemm_naiveiiifPKfS0_fPf_param_3,
	.param .u64 .ptr .align 1 _Z11sgemm_naiveiiifPKfS0_fPf_param_4,
	.param .u64 .ptr .align 1 _Z11sgemm_naiveiiifPKfS0_fPf_param_5,
	.param .f32 _Z11sgemm_naiveiiifPKfS0_fPf_param_6,
	.param .u64 .ptr .align 1 _Z11sgemm_naiveiiifPKfS0_fPf_param_7
)
{


	ret;

}


// ===== COMPILED SASS (sm_100) =====

	.target	sm_100

	.elftype	@"ET_EXEC"


//--------------------- .note.nv.tkinfo           --------------------------
	.section	.note.nv.tkinfo,"",@"SHT_NOTE"
	.sectionflags	@"SHF_NOTE_NV_TKINFO"
	.tkinfo
        /*0018*/ 	.word	0x00000002
        /*0030*/ 	.string	""
        /*0030*/ 	.string	"ptxas"
        /*0030*/ 	.string	"Cuda compilation tools, release 13.0, V13.0.88"
        /*0030*/ 	.string	"Build cuda_13.0.r13.0/compiler.36424714_0"
        /*0030*/ 	.string	"-arch sm_100 -m 64 "



//--------------------- .note.nv.cuinfo           --------------------------
	.section	.note.nv.cuinfo,"",@"SHT_NOTE"
	.sectionflags	@"SHF_NOTE_NV_CUINFO"
        /*0018*/ 	.short	0x0002
        /*001a*/ 	.short	0x0064
        /*001c*/ 	.short	0x0082
	.zero		2


//--------------------- .nv.info                  --------------------------
	.section	.nv.info,"",@"SHT_CUDA_INFO"
	.align	4


	//----- nvinfo : EIATTR_REGCOUNT
	.align		4
        /*0000*/ 	.byte	0x04, 0x2f
        /*0002*/ 	.short	(.L_1 - .L_0)
	.align		4
.L_0:
        /*0004*/ 	.word	index@(_Z11sgemm_naiveiiifPKfS0_fPf)
        /*0008*/ 	.word	0x00000004


	//----- nvinfo : EIATTR_FRAME_SIZE
	.align		4
.L_1:
        /*000c*/ 	.byte	0x04, 0x11
        /*000e*/ 	.short	(.L_3 - .L_2)
	.align		4
.L_2:
        /*0010*/ 	.word	index@(_Z11sgemm_naiveiiifPKfS0_fPf)
        /*0014*/ 	.word	0x00000000


	//----- nvinfo : EIATTR_MIN_STACK_SIZE
	.align		4
.L_3:
        /*0018*/ 	.byte	0x04, 0x12
        /*001a*/ 	.short	(.L_5 - .L_4)
	.align		4
.L_4:
        /*001c*/ 	.word	index@(_Z11sgemm_naiveiiifPKfS0_fPf)
        /*0020*/ 	.word	0x00000000
.L_5:


//--------------------- .nv.compat                --------------------------
	.section	.nv.compat,"",@"SHT_CUDA_COMPAT_INFO"
	.align	4
        /*0000*/ 	.byte	0x02, 0x09, 0x00, 0x00, 0x02, 0x02, 0x01, 0x00, 0x02, 0x05, 0x05, 0x00, 0x03, 0x07, 0x01, 0x01
        /*0010*/ 	.byte	0x02, 0x03, 0x00, 0x00, 0x02, 0x06, 0x01, 0x00, 0x04, 0x0b, 0x08, 0x00, 0x09, 0x00, 0x00, 0x00
        /*0020*/ 	.byte	0x00, 0x00, 0x00, 0x00


//--------------------- .nv.info._Z11sgemm_naiveiiifPKfS0_fPf --------------------------
	.section	.nv.info._Z11sgemm_naiveiiifPKfS0_fPf,"",@"SHT_CUDA_INFO"
	.sectionflags	@""
	.align	4


	//----- nvinfo : EIATTR_CUDA_API_VERSION
	.align		4
        /*0000*/ 	.byte	0x04, 0x37
        /*0002*/ 	.short	(.L_7 - .L_6)
.L_6:
        /*0004*/ 	.word	0x00000082


	//----- nvinfo : EIATTR_KPARAM_INFO
	.align		4
.L_7:
        /*0008*/ 	.byte	0x04, 0x17
        /*000a*/ 	.short	(.L_9 - .L_8)
.L_8:
        /*000c*/ 	.word	0x00000000
        /*0010*/ 	.short	0x0007
        /*0012*/ 	.short	0x0028
        /*0014*/ 	.byte	0x00, 0xf5, 0x21, 0x00


	//----- nvinfo : EIATTR_KPARAM_INFO
	.align		4
.L_9:
        /*0018*/ 	.byte	0x04, 0x17
        /*001a*/ 	.short	(.L_11 - .L_10)
.L_10:
        /*001c*/ 	.word	0x00000000
        /*0020*/ 	.short	0x0006
        /*0022*/ 	.short	0x0020
        /*0024*/ 	.byte	0x00, 0xf0, 0x11, 0x00


	//----- nvinfo : EIATTR_KPARAM_INFO
	.align		4
.L_11:
        /*0028*/ 	.byte	0x04, 0x17
        /*002a*/ 	.short	(.L_13 - .L_12)
.L_12:
        /*002c*/ 	.word	0x00000000
        /*0030*/ 	.short	0x0005
        /*0032*/ 	.short	0x0018
        /*0034*/ 	.byte	0x00, 0xf5, 0x21, 0x00


	//----- nvinfo : EIATTR_KPARAM_INFO
	.align		4
.L_13:
        /*0038*/ 	.byte	0x04, 0x17
        /*003a*/ 	.short	(.L_15 - .L_14)
.L_14:
        /*003c*/ 	.word	0x00000000
        /*0040*/ 	.short	0x0004
        /*0042*/ 	.short	0x0010
        /*0044*/ 	.byte	0x00, 0xf5, 0x21, 0x00


	//----- nvinfo : EIATTR_KPARAM_INFO
	.align		4
.L_15:
        /*0048*/ 	.byte	0x04, 0x17
        /*004a*/ 	.short	(.L_17 - .L_16)
.L_16:
        /*004c*/ 	.word	0x00000000
        /*0050*/ 	.short	0x0003
        /*0052*/ 	.short	0x000c
        /*0054*/ 	.byte	0x00, 0xf0, 0x11, 0x00


	//----- nvinfo : EIATTR_KPARAM_INFO
	.align		4
.L_17:
        /*0058*/ 	.byte	0x04, 0x17
        /*005a*/ 	.short	(.L_19 - .L_18)
.L_18:
        /*005c*/ 	.word	0x00000000
        /*0060*/ 	.short	0x0002
        /*0062*/ 	.short	0x0008
        /*0064*/ 	.byte	0x00, 0xf0, 0x11, 0x00


	//----- nvinfo : EIATTR_KPARAM_INFO
	.align		4
.L_19:
        /*0068*/ 	.byte	0x04, 0x17
        /*006a*/ 	.short	(.L_21 - .L_20)
.L_20:
        /*006c*/ 	.word	0x00000000
        /*0070*/ 	.short	0x0001
        /*0072*/ 	.short	0x0004
        /*0074*/ 	.byte	0x00, 0xf0, 0x11, 0x00


	//----- nvinfo : EIATTR_KPARAM_INFO
	.align		4
.L_21:
        /*0078*/ 	.byte	0x04, 0x17
        /*007a*/ 	.short	(.L_23 - .L_22)
.L_22:
        /*007c*/ 	.word	0x00000000
        /*0080*/ 	.short	0x0000
        /*0082*/ 	.short	0x0000
        /*0084*/ 	.byte	0x00, 0xf0, 0x11, 0x00


	//----- nvinfo : EIATTR_SPARSE_MMA_MASK
	.align		4
.L_23:
        /*0088*/ 	.byte	0x03, 0x50
        /*008a*/ 	.short	0x0000


	//----- nvinfo : EIATTR_MAXREG_COUNT
	.align		4
        /*008c*/ 	.byte	0x03, 0x1b
        /*008e*/ 	.short	0x00ff


	//----- nvinfo : EIATTR_MERCURY_ISA_VERSION
	.align		4
        /*0090*/ 	.byte	0x03, 0x5f
        /*0092*/ 	.short	0x0101


	//----- nvinfo : EIATTR_VRC_CTA_INIT_COUNT
	.align		4
        /*0094*/ 	.byte	0x02, 0x4a
	.zero		1
	.zero		1


	//----- nvinfo : EIATTR_EXIT_INSTR_OFFSETS
	.align		4
        /*0098*/ 	.byte	0x04, 0x1c
        /*009a*/ 	.short	(.L_25 - .L_24)


	//   ....[0]....
.L_24:
        /*009c*/ 	.word	0x00000010


	//----- nvinfo : EIATTR_CBANK_PARAM_SIZE
	.align		4
.L_25:
        /*00a0*/ 	.byte	0x03, 0x19
        /*00a2*/ 	.short	0x0030


	//----- nvinfo : EIATTR_PARAM_CBANK
	.align		4
        /*00a4*/ 	.byte	0x04, 0x0a
        /*00a6*/ 	.short	(.L_27 - .L_26)
	.align		4
.L_26:
        /*00a8*/ 	.word	index@(.nv.constant0._Z11sgemm_naiveiiifPKfS0_fPf)
        /*00ac*/ 	.short	0x0380
        /*00ae*/ 	.short	0x0030


	//----- nvinfo : EIATTR_SW_WAR
	.align		4
.L_27:
        /*00b0*/ 	.byte	0x04, 0x36
        /*00b2*/ 	.short	(.L_29 - .L_28)
.L_28:
        /*00b4*/ 	.word	0x00000008
.L_29:


//--------------------- .nv.callgraph             --------------------------
	.section	.nv.callgraph,"",@"SHT_CUDA_CALLGRAPH"
	.align	4
	.sectionentsize	8
	.align		4
        /*0000*/ 	.word	0x00000000
	.align		4
        /*0004*/ 	.word	0xffffffff
	.align		4
        /*0008*/ 	.word	0x00000000
	.align		4
        /*000c*/ 	.word	0xfffffffe
	.align		4
        /*0010*/ 	.word	0x00000000
	.align		4
        /*0014*/ 	.word	0xfffffffd
	.align		4
        /*0018*/ 	.word	0x00000000
	.align		4
        /*001c*/ 	.word	0xfffffffc


//--------------------- .text._Z11sgemm_naiveiiifPKfS0_fPf --------------------------
	.section	.text._Z11sgemm_naiveiiifPKfS0_fPf,"ax",@progbits
	.align	128
        .global         _Z11sgemm_naiveiiifPKfS0_fPf
        .type           _Z11sgemm_naiveiiifPKfS0_fPf,@function
        .size           _Z11sgemm_naiveiiifPKfS0_fPf,(.L_x_1 - _Z11sgemm_naiveiiifPKfS0_fPf)
        .other          _Z11sgemm_naiveiiifPKfS0_fPf,@"STO_CUDA_ENTRY STV_DEFAULT"
_Z11sgemm_naiveiiifPKfS0_fPf:
.text._Z11sgemm_naiveiiifPKfS0_fPf:
[----:B------:R-:W-:Y:S01]  /*0000*/  LDC R1, c[0x0][0x37c] ;  /* 0x0000df00ff017b82 */ /* 0x000fe20000000800 */
[----:B------:R-:W-:Y:S05]  /*0010*/  EXIT ;  /* 0x000000000000794d */ /* 0x000fea0003800000 */
.L_x_0:
[----:B------:R-:W-:-:S00]  /*0020*/  BRA `(.L_x_0) ;  /* 0xfffffffc00fc7947 */ /* 0x000fc0000383ffff */
[----:B------:R-:W-:-:S00]  /*0030*/  NOP ;  /* 0x0000000000007918 */ /* 0x000fc00000000000 */
        /* <DEDUP_REMOVED lines=12> */
.L_x_1:


//--------------------- .nv.shared.reserved.0     --------------------------
	.section	.nv.shared.reserved.0,"aw",@nobits
	.weak		__nv_reservedSMEM_offset_0_alias
	.size		__nv_reservedSMEM_offset_0_alias, 0, 64
	.other		__nv_reservedSMEM_offset_0_alias,@"STO_CUDA_RESERVED_SHARED STV_DEFAULT"
__nv_reservedSMEM_offset_0_alias:
	.zero		0
	.zero		64


//--------------------- .nv.constant0._Z11sgemm_naiveiiifPKfS0_fPf --------------------------
	.section	.nv.constant0._Z11sgemm_naiveiiifPKfS0_fPf,"a",@progbits
	.sectionflags	@""
	.align	4
.nv.constant0._Z11sgemm_naiveiiifPKfS0_fPf:
	.zero		944


//--------------------- SYMBOLS --------------------------

	.type		.nv.reservedSmem.offset0,@object
	.size		.nv.reservedSmem.offset0,0x4
